	.headerflags	@"EF_CUDA_TEXMODE_UNIFIED EF_CUDA_64BIT_ADDRESS EF_CUDA_ACCELERATORS EF_CUDA_SM90 EF_CUDA_VIRTUAL_SM(EF_CUDA_SM90)"
	.elftype	@"ET_EXEC"


//--------------------- .nv.info                  --------------------------
	.section	.nv.info,"",@"SHT_CUDA_INFO"
	.align	4


	//----- nvinfo : EIATTR_REGCOUNT
	.align		4
        /*0000*/ 	.byte	0x04, 0x2f
        /*0002*/ 	.short	(.L_2 - .L_1)
	.align		4
.L_1:
        /*0004*/ 	.word	index@(triton_poi_fused_gelu_12)
        /*0008*/ 	.word	0x0000000e


	//----- nvinfo : EIATTR_MIN_STACK_SIZE
	.align		4
.L_2:
        /*000c*/ 	.byte	0x04, 0x12
        /*000e*/ 	.short	(.L_4 - .L_3)
	.align		4
.L_3:
        /*0010*/ 	.word	index@(triton_poi_fused_gelu_12)
        /*0014*/ 	.word	0x00000000


	//----- nvinfo : EIATTR_FRAME_SIZE
	.align		4
.L_4:
        /*0018*/ 	.byte	0x04, 0x11
        /*001a*/ 	.short	(.L_6 - .L_5)
	.align		4
.L_5:
        /*001c*/ 	.word	index@(triton_poi_fused_gelu_12)
        /*0020*/ 	.word	0x00000000


	//----- nvinfo : EIATTR_MIN_STACK_SIZE
	.align		4
.L_6:
        /*0024*/ 	.byte	0x04, 0x12
        /*0026*/ 	.short	(.L_8 - .L_7)
	.align		4
.L_7:
        /*0028*/ 	.word	index@(triton_poi_fused_gelu_12)
        /*002c*/ 	.word	0x00000000
.L_8:


//--------------------- .nv.info.triton_poi_fused_gelu_12 --------------------------
	.section	.nv.info.triton_poi_fused_gelu_12,"",@"SHT_CUDA_INFO"
	.sectionflags	@""
	.align	4


	//----- nvinfo : EIATTR_CUDA_API_VERSION
	.align		4
        /*0000*/ 	.byte	0x04, 0x37
        /*0002*/ 	.short	(.L_10 - .L_9)
.L_9:
        /*0004*/ 	.word	0x0000007c


	//----- nvinfo : EIATTR_KPARAM_INFO
	.align		4
.L_10:
        /*0008*/ 	.byte	0x04, 0x17
        /*000a*/ 	.short	(.L_12 - .L_11)
.L_11:
        /*000c*/ 	.word	0x00000000
        /*0010*/ 	.short	0x0002
        /*0012*/ 	.short	0x0010
        /*0014*/ 	.byte	0x00, 0xf0, 0x11, 0x00


	//----- nvinfo : EIATTR_KPARAM_INFO
	.align		4
.L_12:
        /*0018*/ 	.byte	0x04, 0x17
        /*001a*/ 	.short	(.L_14 - .L_13)
.L_13:
        /*001c*/ 	.word	0x00000000
        /*0020*/ 	.short	0x0001
        /*0022*/ 	.short	0x0008
        /*0024*/ 	.byte	0x00, 0xf4, 0x21, 0x00


	//----- nvinfo : EIATTR_KPARAM_INFO
	.align		4
.L_14:
        /*0028*/ 	.byte	0x04, 0x17
        /*002a*/ 	.short	(.L_16 - .L_15)
.L_15:
        /*002c*/ 	.word	0x00000000
        /*0030*/ 	.short	0x0000
        /*0032*/ 	.short	0x0000
        /*0034*/ 	.byte	0x00, 0xf4, 0x21, 0x00


	//----- nvinfo : EIATTR_SPARSE_MMA_MASK
	.align		4
.L_16:
        /*0038*/ 	.byte	0x03, 0x50
        /*003a*/ 	.short	0x0000


	//----- nvinfo : EIATTR_MAXREG_COUNT
	.align		4
        /*003c*/ 	.byte	0x03, 0x1b
        /*003e*/ 	.short	0x00ff


	//----- nvinfo : EIATTR_EXIT_INSTR_OFFSETS
	.align		4
        /*0040*/ 	.byte	0x04, 0x1c
        /*0042*/ 	.short	(.L_18 - .L_17)


	//   ....[0]....
.L_17:
        /*0044*/ 	.word	0x000004d0


	//   ....[1]....
        /*0048*/ 	.word	0x000004f0


	//----- nvinfo : EIATTR_REQNTID
	.align		4
.L_18:
        /*004c*/ 	.byte	0x04, 0x10
        /*004e*/ 	.short	(.L_20 - .L_19)
.L_19:
        /*0050*/ 	.word	0x00000080
        /*0054*/ 	.word	0x00000001
        /*0058*/ 	.word	0x00000001


	//----- nvinfo : EIATTR_CRS_STACK_SIZE
	.align		4
.L_20:
        /*005c*/ 	.byte	0x04, 0x1e
        /*005e*/ 	.short	(.L_22 - .L_21)
.L_21:
        /*0060*/ 	.word	0x00000000


	//----- nvinfo : EIATTR_CBANK_PARAM_SIZE
	.align		4
.L_22:
        /*0064*/ 	.byte	0x03, 0x19
        /*0066*/ 	.short	0x0014


	//----- nvinfo : EIATTR_PARAM_CBANK
	.align		4
        /*0068*/ 	.byte	0x04, 0x0a
        /*006a*/ 	.short	(.L_24 - .L_23)
	.align		4
.L_23:
        /*006c*/ 	.word	index@(.nv.constant0.triton_poi_fused_gelu_12)
        /*0070*/ 	.short	0x0210
        /*0072*/ 	.short	0x0014


	//----- nvinfo : EIATTR_SW_WAR
	.align		4
.L_24:
        /*0074*/ 	.byte	0x04, 0x36
        /*0076*/ 	.short	(.L_26 - .L_25)
.L_25:
        /*0078*/ 	.word	0x00000008
.L_26:


//--------------------- .nv.callgraph             --------------------------
	.section	.nv.callgraph,"",@"SHT_CUDA_CALLGRAPH"
	.align	4
	.sectionentsize	8
	.align		4
        /*0000*/ 	.word	0x00000000
	.align		4
        /*0004*/ 	.word	0xffffffff
	.align		4
        /*0008*/ 	.word	0x00000000
	.align		4
        /*000c*/ 	.word	0xfffffffe
	.align		4
        /*0010*/ 	.word	0x00000000
	.align		4
        /*0014*/ 	.word	0xfffffffd
	.align		4
        /*0018*/ 	.word	0x00000000
	.align		4
        /*001c*/ 	.word	0xfffffffc


//--------------------- .nv.constant4             --------------------------
	.section	.nv.constant4,"a",@progbits
	.align	8
	.align		8
.nv.constant4:
        /*0000*/ 	.dword	_$_str


//--------------------- .text.triton_poi_fused_gelu_12 --------------------------
	.section	.text.triton_poi_fused_gelu_12,"ax",@progbits
	.align	128
        .global         triton_poi_fused_gelu_12
        .type           triton_poi_fused_gelu_12,@function
        .size           triton_poi_fused_gelu_12,(.L_x_9 - triton_poi_fused_gelu_12)
        .other          triton_poi_fused_gelu_12,@"STO_CUDA_ENTRY STV_DEFAULT"
triton_poi_fused_gelu_12:
.text.triton_poi_fused_gelu_12:
[----:B------:R-:W0:Y:S02]  /*0000*/  LDC R1, c[0x0][0x28] ;  /* 0x00000a00ff017b82 */ /* 0x000e240000000800 */
[----:B------:R-:W1:Y:S01]  /*0010*/  S2R R0, SR_TID.X ;  /* 0x0000000000007919 */ /* 0x000e620000002100 */
[----:B------:R-:W-:Y:S01]  /*0020*/  ULDC.64 UR4, c[0x0][0x208] ;  /* 0x0000820000047ab9 */ /* 0x000fe20000000a00 */
[----:B------:R-:W-:Y:S01]  /*0030*/  BSSY B0, `(.L_x_0) ;  /* 0x000000b000007945 */ /* 0x000fe20003800000 */
[----:B------:R-:W2:Y:S01]  /*0040*/  S2R R3, SR_CTAID.X ;  /* 0x0000000000037919 */ /* 0x000ea20000002500 */
[----:B-1----:R-:W-:-:S04]  /*0050*/  SHF.L.U32 R0, R0, 0x1, RZ ;  /* 0x0000000100007819 */ /* 0x002fc800000006ff */
[----:B------:R-:W-:-:S04]  /*0060*/  LOP3.LUT R0, R0, 0xfe, RZ, 0xc0, !PT ;  /* 0x000000fe00007812 */ /* 0x000fc800078ec0ff */
[----:B--2---:R-:W-:Y:S02]  /*0070*/  LEA R4, R3, R0, 0x8 ;  /* 0x0000000003047211 */ /* 0x004fe400078e40ff */
[----:B------:R-:W-:Y:S02]  /*0080*/  CS2R R2, SRZ ;  /* 0x0000000000027805 */ /* 0x000fe4000001ff00 */
[----:B------:R-:W-:-:S13]  /*0090*/  ISETP.GE.AND P0, PT, R4, 0x100, PT ;  /* 0x000001000400780c */ /* 0x000fda0003f06270 */
[----:B------:R-:W-:Y:S05]  /*00a0*/  @P0 BRA `(.L_x_1) ;  /* 0x00000000000c0947 */ /* 0x000fea0003800000 */
[----:B------:R-:W1:Y:S02]  /*00b0*/  LDC.64 R2, c[0x0][0x210] ;  /* 0x00008400ff027b82 */ /* 0x000e640000000a00 */
[----:B-1----:R-:W-:-:S06]  /*00c0*/  IMAD.WIDE R2, R4, 0x4, R2 ;  /* 0x0000000404027825 */ /* 0x002fcc00078e0202 */
[----:B------:R-:W5:Y:S02]  /*00d0*/  LDG.E.64 R2, desc[UR4][R2.64] ;  /* 0x0000000402027981 */ /* 0x000f64000c1e1b00 */
.L_x_1:
[----:B------:R-:W-:Y:S05]  /*00e0*/  BSYNC B0 ;  /* 0x0000000000007941 */ /* 0x000fea0003800000 */
.L_x_0:
[-C--:B-----5:R-:W-:Y:S01]  /*00f0*/  FMUL R5, R2, R2.reuse ;  /* 0x0000000202057220 */ /* 0x0a0fe20000400000 */
[-C--:B------:R-:W-:Y:S01]  /*0100*/  FMUL R0, R3, R3.reuse ;  /* 0x0000000303007220 */ /* 0x080fe20000400000 */
[----:B------:R-:W-:Y:S02]  /*0110*/  BSSY B0, `(.L_x_2) ;  /* 0x000001b000007945 */ /* 0x000fe40003800000 */
[----:B------:R-:W-:Y:S01]  /*0120*/  FMUL R5, R5, R2 ;  /* 0x0000000205057220 */ /* 0x000fe20000400000 */
[----:B------:R-:W-:-:S03]  /*0130*/  FMUL R0, R0, R3 ;  /* 0x0000000300007220 */ /* 0x000fc60000400000 */
[----:B------:R-:W-:Y:S01]  /*0140*/  FFMA R5, R5, 0.044714998453855514526, R2 ;  /* 0x3d37271305057823 */ /* 0x000fe20000000002 */
[----:B------:R-:W-:-:S03]  /*0150*/  FFMA R0, R0, 0.044714998453855514526, R3 ;  /* 0x3d37271300007823 */ /* 0x000fc60000000003 */
[----:B------:R-:W-:Y:S01]  /*0160*/  FMUL R9, R5, 0.79788458347320556641 ;  /* 0x3f4c422a05097820 */ /* 0x000fe20000400000 */
[----:B------:R-:W-:-:S03]  /*0170*/  FMUL R5, R0, 0.79788458347320556641 ;  /* 0x3f4c422a00057820 */ /* 0x000fc60000400000 */
[----:B------:R-:W-:-:S05]  /*0180*/  FADD.FTZ R8, |R9|, -RZ ;  /* 0x800000ff09087221 */ /* 0x000fca0000010200 */
[----:B------:R-:W-:-:S13]  /*0190*/  FSETP.GE.AND P1, PT, R8, 0.60000002384185791016, PT ;  /* 0x3f19999a0800780b */ /* 0x000fda0003f26000 */
[----:B------:R-:W-:Y:S05]  /*01a0*/  @!P1 BRA `(.L_x_3) ;  /* 0x0000000000289947 */ /* 0x000fea0003800000 */
[C---:B------:R-:W-:Y:S01]  /*01b0*/  FMUL R0, R8.reuse, 2.8853900432586669922 ;  /* 0x4038aa3b08007820 */ /* 0x040fe20000400000 */
[----:B------:R-:W-:Y:S01]  /*01c0*/  HFMA2.MMA R6, -RZ, RZ, 1.875, 0 ;  /* 0x3f800000ff067435 */ /* 0x000fe200000001ff */
[----:B------:R-:W-:-:S04]  /*01d0*/  FSETP.GE.AND P1, PT, R8, 9.010913848876953125, PT ;  /* 0x41102cb40800780b */ /* 0x000fc80003f26000 */
[----:B------:R-:W1:Y:S02]  /*01e0*/  MUFU.EX2 R0, R0 ;  /* 0x0000000000007308 */ /* 0x000e640000000800 */
[----:B-1----:R-:W-:-:S06]  /*01f0*/  FADD R7, R0, 1 ;  /* 0x3f80000000077421 */ /* 0x002fcc0000000000 */
[----:B------:R-:W1:Y:S02]  /*0200*/  MUFU.RCP R7, R7 ;  /* 0x0000000700077308 */ /* 0x000e640000001000 */
[----:B-1----:R-:W-:-:S05]  /*0210*/  FFMA.FTZ R6, R7, -2, R6 ;  /* 0xc000000007067823 */ /* 0x002fca0000010006 */
[----:B------:R-:W-:-:S04]  /*0220*/  FSEL R6, R6, 1, !P1 ;  /* 0x3f80000006067808 */ /* 0x000fc80004800000 */
[----:B------:R-:W-:Y:S01]  /*0230*/  LOP3.LUT R6, R6, 0x80000000, R9, 0xf8, !PT ;  /* 0x8000000006067812 */ /* 0x000fe200078ef809 */
[----:B------:R-:W-:Y:S06]  /*0240*/  BRA `(.L_x_4) ;  /* 0x00000000001c7947 */ /* 0x000fec0003800000 */
.L_x_3:
[----:B------:R-:W-:Y:S01]  /*0250*/  MOV R0, 0x3c80f082 ;  /* 0x3c80f08200007802 */ /* 0x000fe20000000f00 */
[----:B------:R-:W-:-:S04]  /*0260*/  FMUL R7, R9, R9 ;  /* 0x0000000909077220 */ /* 0x000fc80000400000 */
[----:B------:R-:W-:-:S04]  /*0270*/  FFMA.FTZ R0, R7, R0, -0.052303962409496307373 ;  /* 0xbd563cae07007423 */ /* 0x000fc80000010000 */
[----:B------:R-:W-:-:S04]  /*0280*/  FFMA.FTZ R0, R7, R0, 0.1331529766321182251 ;  /* 0x3e08594107007423 */ /* 0x000fc80000010000 */
[----:B------:R-:W-:-:S04]  /*0290*/  FFMA.FTZ R0, R7, R0, -0.33332768082618713379 ;  /* 0xbeaaa9ed07007423 */ /* 0x000fc80000010000 */
[----:B------:R-:W-:-:S04]  /*02a0*/  FFMA.FTZ R0, R7, R0, RZ ;  /* 0x0000000007007223 */ /* 0x000fc800000100ff */
[----:B------:R-:W-:-:S07]  /*02b0*/  FFMA.FTZ R6, R9, R0, R9 ;  /* 0x0000000009067223 */ /* 0x000fce0000010009 */
.L_x_4:
[----:B------:R-:W-:Y:S05]  /*02c0*/  BSYNC B0 ;  /* 0x0000000000007941 */ /* 0x000fea0003800000 */
.L_x_2:
[----:B------:R-:W-:Y:S01]  /*02d0*/  FADD.FTZ R10, |R5|, -RZ ;  /* 0x800000ff050a7221 */ /* 0x000fe20000010200 */
[----:B------:R-:W-:Y:S01]  /*02e0*/  BSSY B0, `(.L_x_5) ;  /* 0x0000015000007945 */ /* 0x000fe20003800000 */
[----:B------:R-:W-:-:S03]  /*02f0*/  SHF.R.S32.HI R9, RZ, 0x1f, R4 ;  /* 0x0000001fff097819 */ /* 0x000fc60000011404 */
        /* <DEDUP_REMOVED lines=12> */
.L_x_6:
[----:B------:R-:W-:Y:S01]  /*03c0*/  MOV R0, 0x3c80f082 ;  /* 0x3c80f08200007802 */ /* 0x000fe20000000f00 */
[----:B------:R-:W-:-:S04]  /*03d0*/  FMUL R7, R5, R5 ;  /* 0x0000000505077220 */ /* 0x000fc80000400000 */
[----:B------:R-:W-:-:S04]  /*03e0*/  FFMA.FTZ R0, R7, R0, -0.052303962409496307373 ;  /* 0xbd563cae07007423 */ /* 0x000fc80000010000 */
[----:B------:R-:W-:-:S04]  /*03f0*/  FFMA.FTZ R0, R7, R0, 0.1331529766321182251 ;  /* 0x3e08594107007423 */ /* 0x000fc80000010000 */
[----:B------:R-:W-:-:S04]  /*0400*/  FFMA.FTZ R0, R7, R0, -0.33332768082618713379 ;  /* 0xbeaaa9ed07007423 */ /* 0x000fc80000010000 */
[----:B------:R-:W-:-:S04]  /*0410*/  FFMA.FTZ R0, R7, R0, RZ ;  /* 0x0000000007007223 */ /* 0x000fc800000100ff */
[----:B------:R-:W-:-:S07]  /*0420*/  FFMA.FTZ R5, R5, R0, R5 ;  /* 0x0000000005057223 */ /* 0x000fce0000010005 */
.L_x_7:
[----:B------:R-:W-:Y:S05]  /*0430*/  BSYNC B0 ;  /* 0x0000000000007941 */ /* 0x000fea0003800000 */
.L_x_5:
[----:B------:R-:W-:Y:S01]  /*0440*/  FADD R7, R6, 1 ;  /* 0x3f80000006077421 */ /* 0x000fe20000000000 */
[----:B------:R-:W-:Y:S01]  /*0450*/  ULDC.64 UR6, c[0x0][0x218] ;  /* 0x0000860000067ab9 */ /* 0x000fe20000000a00 */
[----:B------:R-:W-:Y:S01]  /*0460*/  FMUL R3, R3, 0.5 ;  /* 0x3f00000003037820 */ /* 0x000fe20000400000 */
[----:B------:R-:W-:Y:S01]  /*0470*/  FMUL R0, R2, 0.5 ;  /* 0x3f00000002007820 */ /* 0x000fe20000400000 */
[----:B------:R-:W-:Y:S01]  /*0480*/  FADD R6, R5, 1 ;  /* 0x3f80000005067421 */ /* 0x000fe20000000000 */
[----:B------:R-:W-:Y:S02]  /*0490*/  LEA R2, P1, R4, UR6, 0x2 ;  /* 0x0000000604027c11 */ /* 0x000fe4000f8210ff */
[----:B------:R-:W-:Y:S01]  /*04a0*/  FMUL R10, R0, R7 ;  /* 0x00000007000a7220 */ /* 0x000fe20000400000 */
[----:B------:R-:W-:Y:S01]  /*04b0*/  FMUL R11, R3, R6 ;  /* 0x00000006030b7220 */ /* 0x000fe20000400000 */
[----:B------:R-:W-:Y:S01]  /*04c0*/  LEA.HI.X R3, R4, UR7, R9, 0x2, P1 ;  /* 0x0000000704037c11 */ /* 0x000fe200088f1409 */
[----:B------:R-:W-:Y:S08]  /*04d0*/  @P0 EXIT ;  /* 0x000000000000094d */ /* 0x000ff00003800000 */
[----:B------:R-:W-:Y:S01]  /*04e0*/  STG.E.64 desc[UR4][R2.64], R10 ;  /* 0x0000000a02007986 */ /* 0x000fe2000c101b04 */
[----:B------:R-:W-:Y:S05]  /*04f0*/  EXIT ;  /* 0x000000000000794d */ /* 0x000fea0003800000 */
.L_x_8:
[----:B------:R-:W-:-:S00]  /*0500*/  BRA `(.L_x_8) ;  /* 0xfffffffc00fc7947 */ /* 0x000fc0000383ffff */
[----:B------:R-:W-:-:S00]  /*0510*/  NOP ;  /* 0x0000000000007918 */ /* 0x000fc00000000000 */
        /* <DEDUP_REMOVED lines=14> */
.L_x_9:


//--------------------- .nv.global.init           --------------------------
	.section	.nv.global.init,"aw",@progbits
.nv.global.init:
	.type		_$_str,@object
	.size		_$_str,(.L_0 - _$_str)
_$_str:
        /*0000*/ 	.byte	0x5f, 0x5f, 0x43, 0x55, 0x44, 0x41, 0x5f, 0x46, 0x54, 0x5a, 0x00
.L_0:


//--------------------- .nv.constant0.triton_poi_fused_gelu_12 --------------------------
	.section	.nv.constant0.triton_poi_fused_gelu_12,"a",@progbits
	.sectionflags	@""
	.align	4
.nv.constant0.triton_poi_fused_gelu_12:
	.zero		548
